//
// Generated by NVIDIA NVVM Compiler
//
// Compiler Build ID: CL-36424714
// Cuda compilation tools, release 13.0, V13.0.88
// Based on NVVM 20.0.0
//

.version 9.0
.target sm_100
.address_size 64

	// .globl	_Z13quicksort_gpuPiii
// _ZZ13quicksort_gpuPiiiE5stack has been demoted

.visible .entry _Z13quicksort_gpuPiii(
	.param .u64 .ptr .align 1 _Z13quicksort_gpuPiii_param_0,
	.param .u32 _Z13quicksort_gpuPiii_param_1,
	.param .u32 _Z13quicksort_gpuPiii_param_2
)
{
	.reg .pred 	%p<10>;
	.reg .b32 	%r<50>;
	.reg .b64 	%rd<11>;
	// demoted variable
	.shared .align 4 .b8 _ZZ13quicksort_gpuPiiiE5stack[4096];
	ld.param.u64 	%rd4, [_Z13quicksort_gpuPiii_param_0];
	ld.param.u32 	%r25, [_Z13quicksort_gpuPiii_param_1];
	ld.param.u32 	%r26, [_Z13quicksort_gpuPiii_param_2];
	cvta.to.global.u64 	%rd1, %rd4;
	mov.u32 	%r27, %tid.x;
	setp.ne.s32 	%p1, %r27, 0;
	@%p1 bra 	$L__BB0_16;
	st.shared.u32 	[_ZZ13quicksort_gpuPiiiE5stack], %r25;
	st.shared.u32 	[_ZZ13quicksort_gpuPiiiE5stack+4], %r26;
	mov.b32 	%r38, 1;
	mov.u32 	%r30, _ZZ13quicksort_gpuPiiiE5stack;
$L__BB0_2:
	shl.b32 	%r29, %r38, 2;
	add.s32 	%r2, %r30, %r29;
	ld.shared.u32 	%r3, [%r2];
	ld.shared.u32 	%r4, [%r2+-4];
	add.s32 	%r31, %r4, %r3;
	shr.u32 	%r32, %r31, 31;
	add.s32 	%r33, %r31, %r32;
	shr.s32 	%r34, %r33, 1;
	mul.wide.s32 	%rd5, %r34, 4;
	add.s64 	%rd6, %rd1, %rd5;
	ld.global.u32 	%r5, [%rd6];
	setp.gt.s32 	%p2, %r4, %r3;
	mov.u32 	%r40, %r4;
	mov.u32 	%r39, %r3;
	@%p2 bra 	$L__BB0_11;
	mov.u32 	%r39, %r3;
	mov.u32 	%r40, %r4;
$L__BB0_4:
	add.s32 	%r41, %r40, -1;
	mov.u32 	%r42, %r40;
$L__BB0_5:
	mov.u32 	%r40, %r42;
	mul.wide.s32 	%rd7, %r40, 4;
	add.s64 	%rd8, %rd1, %rd7;
	ld.global.u32 	%r11, [%rd8];
	setp.lt.s32 	%p3, %r11, %r5;
	add.s32 	%r42, %r40, 1;
	add.s32 	%r41, %r41, 1;
	@%p3 bra 	$L__BB0_5;
	mul.wide.s32 	%rd9, %r41, 4;
	add.s64 	%rd2, %rd1, %rd9;
	mov.u32 	%r43, %r39;
$L__BB0_7:
	mov.u32 	%r39, %r43;
	mul.wide.s32 	%rd10, %r39, 4;
	add.s64 	%rd3, %rd1, %rd10;
	ld.global.u32 	%r15, [%rd3];
	setp.gt.s32 	%p4, %r15, %r5;
	add.s32 	%r43, %r39, -1;
	@%p4 bra 	$L__BB0_7;
	setp.gt.s32 	%p5, %r40, %r39;
	@%p5 bra 	$L__BB0_10;
	st.global.u32 	[%rd2], %r15;
	st.global.u32 	[%rd3], %r11;
	mov.u32 	%r40, %r42;
	mov.u32 	%r39, %r43;
$L__BB0_10:
	setp.le.s32 	%p6, %r40, %r39;
	@%p6 bra 	$L__BB0_4;
$L__BB0_11:
	setp.ge.s32 	%p7, %r4, %r39;
	add.s32 	%r49, %r38, -2;
	@%p7 bra 	$L__BB0_13;
	st.shared.u32 	[%r2+-4], %r4;
	st.shared.u32 	[%r2], %r39;
	mov.u32 	%r49, %r38;
$L__BB0_13:
	setp.ge.s32 	%p8, %r40, %r3;
	@%p8 bra 	$L__BB0_15;
	shl.b32 	%r35, %r49, 2;
	add.s32 	%r37, %r30, %r35;
	st.shared.u32 	[%r37+4], %r40;
	add.s32 	%r49, %r49, 2;
	st.shared.u32 	[%r37+8], %r3;
$L__BB0_15:
	setp.gt.s32 	%p9, %r49, -1;
	mov.u32 	%r38, %r49;
	@%p9 bra 	$L__BB0_2;
$L__BB0_16:
	ret;

}


// ===== COMPILED SASS (sm_100) =====

	.target	sm_100

	.elftype	@"ET_EXEC"


//--------------------- .note.nv.tkinfo           --------------------------
	.section	.note.nv.tkinfo,"",@"SHT_NOTE"
	.sectionflags	@"SHF_NOTE_NV_TKINFO"
	.tkinfo
        /*0018*/ 	.word	0x00000002
        /*0030*/ 	.string	""
        /*0030*/ 	.string	"ptxas"
        /*0030*/ 	.string	"Cuda compilation tools, release 13.0, V13.0.88"
        /*0030*/ 	.string	"Build cuda_13.0.r13.0/compiler.36424714_0"
        /*0030*/ 	.string	"-arch sm_100 -m 64 "



//--------------------- .note.nv.cuinfo           --------------------------
	.section	.note.nv.cuinfo,"",@"SHT_NOTE"
	.sectionflags	@"SHF_NOTE_NV_CUINFO"
        /*0018*/ 	.short	0x0002
        /*001a*/ 	.short	0x0064
        /*001c*/ 	.short	0x0082
	.zero		2


//--------------------- .nv.info                  --------------------------
	.section	.nv.info,"",@"SHT_CUDA_INFO"
	.align	4


	//----- nvinfo : EIATTR_REGCOUNT
	.align		4
        /*0000*/ 	.byte	0x04, 0x2f
        /*0002*/ 	.short	(.L_1 - .L_0)
	.align		4
.L_0:
        /*0004*/ 	.word	index@(_Z13quicksort_gpuPiii)
        /*0008*/ 	.word	0x00000018


	//----- nvinfo : EIATTR_FRAME_SIZE
	.align		4
.L_1:
        /*000c*/ 	.byte	0x04, 0x11
        /*000e*/ 	.short	(.L_3 - .L_2)
	.align		4
.L_2:
        /*0010*/ 	.word	index@(_Z13quicksort_gpuPiii)
        /*0014*/ 	.word	0x00000000


	//----- nvinfo : EIATTR_MIN_STACK_SIZE
	.align		4
.L_3:
        /*0018*/ 	.byte	0x04, 0x12
        /*001a*/ 	.short	(.L_5 - .L_4)
	.align		4
.L_4:
        /*001c*/ 	.word	index@(_Z13quicksort_gpuPiii)
        /*0020*/ 	.word	0x00000000
.L_5:


//--------------------- .nv.compat                --------------------------
	.section	.nv.compat,"",@"SHT_CUDA_COMPAT_INFO"
	.align	4
        /*0000*/ 	.byte	0x02, 0x09, 0x00, 0x00, 0x02, 0x02, 0x01, 0x00, 0x02, 0x05, 0x05, 0x00, 0x03, 0x07, 0x01, 0x01
        /*0010*/ 	.byte	0x02, 0x03, 0x00, 0x00, 0x02, 0x06, 0x01, 0x00, 0x04, 0x0b, 0x08, 0x00, 0x09, 0x00, 0x00, 0x00
        /*0020*/ 	.byte	0x00, 0x00, 0x00, 0x00


//--------------------- .nv.info._Z13quicksort_gpuPiii --------------------------
	.section	.nv.info._Z13quicksort_gpuPiii,"",@"SHT_CUDA_INFO"
	.sectionflags	@""
	.align	4


	//----- nvinfo : EIATTR_CUDA_API_VERSION
	.align		4
        /*0000*/ 	.byte	0x04, 0x37
        /*0002*/ 	.short	(.L_7 - .L_6)
.L_6:
        /*0004*/ 	.word	0x00000082


	//----- nvinfo : EIATTR_KPARAM_INFO
	.align		4
.L_7:
        /*0008*/ 	.byte	0x04, 0x17
        /*000a*/ 	.short	(.L_9 - .L_8)
.L_8:
        /*000c*/ 	.word	0x00000000
        /*0010*/ 	.short	0x0002
        /*0012*/ 	.short	0x000c
        /*0014*/ 	.byte	0x00, 0xf0, 0x11, 0x00


	//----- nvinfo : EIATTR_KPARAM_INFO
	.align		4
.L_9:
        /*0018*/ 	.byte	0x04, 0x17
        /*001a*/ 	.short	(.L_11 - .L_10)
.L_10:
        /*001c*/ 	.word	0x00000000
        /*0020*/ 	.short	0x0001
        /*0022*/ 	.short	0x0008
        /*0024*/ 	.byte	0x00, 0xf0, 0x11, 0x00


	//----- nvinfo : EIATTR_KPARAM_INFO
	.align		4
.L_11:
        /*0028*/ 	.byte	0x04, 0x17
        /*002a*/ 	.short	(.L_13 - .L_12)
.L_12:
        /*002c*/ 	.word	0x00000000
        /*0030*/ 	.short	0x0000
        /*0032*/ 	.short	0x0000
        /*0034*/ 	.byte	0x00, 0xf5, 0x21, 0x00


	//----- nvinfo : EIATTR_SPARSE_MMA_MASK
	.align		4
.L_13:
        /*0038*/ 	.byte	0x03, 0x50
        /*003a*/ 	.short	0x0000


	//----- nvinfo : EIATTR_MAXREG_COUNT
	.align		4
        /*003c*/ 	.byte	0x03, 0x1b
        /*003e*/ 	.short	0x00ff


	//----- nvinfo : EIATTR_MERCURY_ISA_VERSION
	.align		4
        /*0040*/ 	.byte	0x03, 0x5f
        /*0042*/ 	.short	0x0101


	//----- nvinfo : EIATTR_VRC_CTA_INIT_COUNT
	.align		4
        /*0044*/ 	.byte	0x02, 0x4a
	.zero		1
	.zero		1


	//----- nvinfo : EIATTR_EXIT_INSTR_OFFSETS
	.align		4
        /*0048*/ 	.byte	0x04, 0x1c
        /*004a*/ 	.short	(.L_15 - .L_14)


	//   ....[0]....
.L_14:
        /*004c*/ 	.word	0x00000030


	//   ....[1]....
        /*0050*/ 	.word	0x00000400


	//----- nvinfo : EIATTR_CBANK_PARAM_SIZE
	.align		4
.L_15:
        /*0054*/ 	.byte	0x03, 0x19
        /*0056*/ 	.short	0x0010


	//----- nvinfo : EIATTR_PARAM_CBANK
	.align		4
        /*0058*/ 	.byte	0x04, 0x0a
        /*005a*/ 	.short	(.L_17 - .L_16)
	.align		4
.L_16:
        /*005c*/ 	.word	index@(.nv.constant0._Z13quicksort_gpuPiii)
        /*0060*/ 	.short	0x0380
        /*0062*/ 	.short	0x0010


	//----- nvinfo : EIATTR_SW_WAR
	.align		4
.L_17:
        /*0064*/ 	.byte	0x04, 0x36
        /*0066*/ 	.short	(.L_19 - .L_18)
.L_18:
        /*0068*/ 	.word	0x00000008
.L_19:


//--------------------- .nv.callgraph             --------------------------
	.section	.nv.callgraph,"",@"SHT_CUDA_CALLGRAPH"
	.align	4
	.sectionentsize	8
	.align		4
        /*0000*/ 	.word	0x00000000
	.align		4
        /*0004*/ 	.word	0xffffffff
	.align		4
        /*0008*/ 	.word	0x00000000
	.align		4
        /*000c*/ 	.word	0xfffffffe
	.align		4
        /*0010*/ 	.word	0x00000000
	.align		4
        /*0014*/ 	.word	0xfffffffd
	.align		4
        /*0018*/ 	.word	0x00000000
	.align		4
        /*001c*/ 	.word	0xfffffffc


//--------------------- .text._Z13quicksort_gpuPiii --------------------------
	.section	.text._Z13quicksort_gpuPiii,"ax",@progbits
	.align	128
        .global         _Z13quicksort_gpuPiii
        .type           _Z13quicksort_gpuPiii,@function
        .size           _Z13quicksort_gpuPiii,(.L_x_6 - _Z13quicksort_gpuPiii)
        .other          _Z13quicksort_gpuPiii,@"STO_CUDA_ENTRY STV_DEFAULT"
_Z13quicksort_gpuPiii:
.text._Z13quicksort_gpuPiii:
[----:B------:R-:W-:Y:S01]  /*0000*/  LDC R1, c[0x0][0x37c] ;  /* 0x0000df00ff017b82 */ /* 0x000fe20000000800 */
[----:B------:R-:W0:Y:S02]  /*0010*/  S2R R0, SR_TID.X ;  /* 0x0000000000007919 */ /* 0x000e240000002100 */
[----:B0-----:R-:W-:-:S13]  /*0020*/  ISETP.NE.AND P0, PT, R0, RZ, PT ;  /* 0x000000ff0000720c */ /* 0x001fda0003f05270 */
[----:B------:R-:W-:Y:S05]  /*0030*/  @P0 EXIT ;  /* 0x000000000000094d */ /* 0x000fea0003800000 */
[----:B------:R-:W0:Y:S01]  /*0040*/  S2UR UR5, SR_CgaCtaId ;  /* 0x00000000000579c3 */ /* 0x000e220000008800 */
[----:B------:R-:W-:Y:S01]  /*0050*/  UMOV UR4, 0x400 ;  /* 0x0000040000047882 */ /* 0x000fe20000000000 */
[----:B------:R-:W-:Y:S01]  /*0060*/  IMAD.MOV.U32 R4, RZ, RZ, 0x1 ;  /* 0x00000001ff047424 */ /* 0x000fe200078e00ff */
[----:B------:R-:W1:Y:S05]  /*0070*/  LDCU.64 UR6, c[0x0][0x358] ;  /* 0x00006b00ff0677ac */ /* 0x000e6a0008000a00 */
[----:B------:R-:W2:Y:S01]  /*0080*/  LDC.64 R2, c[0x0][0x388] ;  /* 0x0000e200ff027b82 */ /* 0x000ea20000000a00 */
[----:B0-----:R-:W-:-:S09]  /*0090*/  ULEA UR4, UR5, UR4, 0x18 ;  /* 0x0000000405047291 */ /* 0x001fd2000f8ec0ff */
[----:B-12---:R0:W-:Y:S03]  /*00a0*/  STS.64 [UR4], R2 ;  /* 0x00000002ff007988 */ /* 0x0061e60008000a04 */
.L_x_4:
[----:B------:R-:W-:Y:S01]  /*00b0*/  LEA R7, R4, UR4, 0x2 ;  /* 0x0000000404077c11 */ /* 0x000fe2000f8e10ff */
[----:B0-----:R-:W0:Y:S04]  /*00c0*/  LDC.64 R2, c[0x0][0x380] ;  /* 0x0000e000ff027b82 */ /* 0x001e280000000a00 */
[----:B------:R-:W1:Y:S04]  /*00d0*/  LDS R5, [R7] ;  /* 0x0000000007057984 */ /* 0x000e680000000800 */
[----:B------:R-:W2:Y:S01]  /*00e0*/  LDS R0, [R7+-0x4] ;  /* 0xfffffc0007007984 */ /* 0x000ea20000000800 */
[----:B-1----:R-:W-:-:S02]  /*00f0*/  MOV R13, R5 ;  /* 0x00000005000d7202 */ /* 0x002fc40000000f00 */
[----:B--2---:R-:W-:Y:S01]  /*0100*/  ISETP.GT.AND P0, PT, R0, R5, PT ;  /* 0x000000050000720c */ /* 0x004fe20003f04270 */
[----:B------:R-:W-:-:S05]  /*0110*/  IMAD.IADD R6, R5, 0x1, R0 ;  /* 0x0000000105067824 */ /* 0x000fca00078e0200 */
[----:B------:R-:W-:-:S04]  /*0120*/  LEA.HI R6, R6, R6, RZ, 0x1 ;  /* 0x0000000606067211 */ /* 0x000fc800078f08ff */
[----:B------:R-:W-:Y:S01]  /*0130*/  SHF.R.S32.HI R9, RZ, 0x1, R6 ;  /* 0x00000001ff097819 */ /* 0x000fe20000011406 */
[----:B------:R-:W-:-:S04]  /*0140*/  IMAD.MOV.U32 R6, RZ, RZ, R0 ;  /* 0x000000ffff067224 */ /* 0x000fc800078e0000 */
[----:B0-----:R-:W-:Y:S01]  /*0150*/  IMAD.WIDE R2, R9, 0x4, R2 ;  /* 0x0000000409027825 */ /* 0x001fe200078e0202 */
[----:B------:R-:W-:Y:S06]  /*0160*/  @P0 BRA `(.L_x_0) ;  /* 0x0000000000700947 */ /* 0x000fec0003800000 */
[----:B------:R0:W5:Y:S01]  /*0170*/  LDG.E R12, desc[UR6][R2.64] ;  /* 0x00000006020c7981 */ /* 0x000162000c1e1900 */
[----:B------:R-:W-:Y:S01]  /*0180*/  IMAD.MOV.U32 R13, RZ, RZ, R5 ;  /* 0x000000ffff0d7224 */ /* 0x000fe200078e0005 */
[----:B------:R-:W-:-:S07]  /*0190*/  MOV R6, R0 ;  /* 0x0000000000067202 */ /* 0x000fce0000000f00 */
.L_x_3:
[----:B0-----:R-:W0:Y:S01]  /*01a0*/  LDC.64 R2, c[0x0][0x380] ;  /* 0x0000e000ff027b82 */ /* 0x001e220000000a00 */
[----:B------:R-:W-:Y:S02]  /*01b0*/  VIADD R11, R6, 0xffffffff ;  /* 0xffffffff060b7836 */ /* 0x000fe40000000000 */
[----:B------:R-:W-:-:S07]  /*01c0*/  IMAD.MOV.U32 R15, RZ, RZ, R6 ;  /* 0x000000ffff0f7224 */ /* 0x000fce00078e0006 */
.L_x_1:
[----:B0-----:R-:W-:-:S05]  /*01d0*/  IMAD.WIDE R8, R15, 0x4, R2 ;  /* 0x000000040f087825 */ /* 0x001fca00078e0202 */
[----:B------:R-:W2:Y:S01]  /*01e0*/  LDG.E R19, desc[UR6][R8.64] ;  /* 0x0000000608137981 */ /* 0x000ea2000c1e1900 */
[----:B------:R-:W-:Y:S01]  /*01f0*/  IMAD.MOV.U32 R6, RZ, RZ, R15 ;  /* 0x000000ffff067224 */ /* 0x000fe200078e000f */
[----:B------:R-:W-:Y:S01]  /*0200*/  IADD3 R11, PT, PT, R11, 0x1, RZ ;  /* 0x000000010b0b7810 */ /* 0x000fe20007ffe0ff */
[----:B------:R-:W-:Y:S01]  /*0210*/  VIADD R15, R15, 0x1 ;  /* 0x000000010f0f7836 */ /* 0x000fe20000000000 */
[----:B--2--5:R-:W-:-:S13]  /*0220*/  ISETP.GE.AND P0, PT, R19, R12, PT ;  /* 0x0000000c1300720c */ /* 0x024fda0003f06270 */
[----:B------:R-:W-:Y:S05]  /*0230*/  @!P0 BRA `(.L_x_1) ;  /* 0xfffffffc00e48947 */ /* 0x000fea000383ffff */
[----:B------:R-:W-:Y:S01]  /*0240*/  MOV R17, R13 ;  /* 0x0000000d00117202 */ /* 0x000fe20000000f00 */
[----:B------:R-:W-:-:S07]  /*0250*/  IMAD.WIDE R10, R11, 0x4, R2 ;  /* 0x000000040b0a7825 */ /* 0x000fce00078e0202 */
.L_x_2:
[----:B------:R-:W-:-:S05]  /*0260*/  IMAD.WIDE R8, R17, 0x4, R2 ;  /* 0x0000000411087825 */ /* 0x000fca00078e0202 */
[----:B------:R-:W2:Y:S01]  /*0270*/  LDG.E R21, desc[UR6][R8.64] ;  /* 0x0000000608157981 */ /* 0x000ea2000c1e1900 */
[----:B------:R-:W-:Y:S02]  /*0280*/  IMAD.MOV.U32 R13, RZ, RZ, R17 ;  /* 0x000000ffff0d7224 */ /* 0x000fe400078e0011 */
[----:B------:R-:W-:Y:S01]  /*0290*/  VIADD R17, R17, 0xffffffff ;  /* 0xffffffff11117836 */ /* 0x000fe20000000000 */
[----:B--2---:R-:W-:-:S13]  /*02a0*/  ISETP.GT.AND P0, PT, R21, R12, PT ;  /* 0x0000000c1500720c */ /* 0x004fda0003f04270 */
[----:B------:R-:W-:Y:S05]  /*02b0*/  @P0 BRA `(.L_x_2) ;  /* 0xfffffffc00e80947 */ /* 0x000fea000383ffff */
[----:B------:R-:W-:-:S13]  /*02c0*/  ISETP.GT.AND P0, PT, R6, R13, PT ;  /* 0x0000000d0600720c */ /* 0x000fda0003f04270 */
[----:B------:R-:W-:Y:S01]  /*02d0*/  @!P0 IMAD.MOV.U32 R13, RZ, RZ, R17 ;  /* 0x000000ffff0d8224 */ /* 0x000fe200078e0011 */
[----:B------:R-:W-:Y:S01]  /*02e0*/  @!P0 MOV R6, R15 ;  /* 0x0000000f00068202 */ /* 0x000fe20000000f00 */
[----:B------:R1:W-:Y:S04]  /*02f0*/  @!P0 STG.E desc[UR6][R10.64], R21 ;  /* 0x000000150a008986 */ /* 0x0003e8000c101906 */
[----:B------:R1:W-:Y:S01]  /*0300*/  @!P0 STG.E desc[UR6][R8.64], R19 ;  /* 0x0000001308008986 */ /* 0x0003e2000c101906 */
[----:B------:R-:W-:-:S13]  /*0310*/  ISETP.GT.AND P0, PT, R6, R13, PT ;  /* 0x0000000d0600720c */ /* 0x000fda0003f04270 */
[----:B-1----:R-:W-:Y:S05]  /*0320*/  @!P0 BRA `(.L_x_3) ;  /* 0xfffffffc009c8947 */ /* 0x002fea000383ffff */
.L_x_0:
[----:B------:R-:W-:Y:S01]  /*0330*/  ISETP.GE.AND P0, PT, R0, R13, PT ;  /* 0x0000000d0000720c */ /* 0x000fe20003f06270 */
[----:B------:R-:W-:Y:S01]  /*0340*/  VIADD R2, R4, 0xfffffffe ;  /* 0xfffffffe04027836 */ /* 0x000fe20000000000 */
[----:B------:R-:W-:-:S11]  /*0350*/  ISETP.GE.AND P1, PT, R6, R5, PT ;  /* 0x000000050600720c */ /* 0x000fd60003f26270 */
[----:B------:R-:W-:Y:S01]  /*0360*/  @!P0 MOV R2, R4 ;  /* 0x0000000400028202 */ /* 0x000fe20000000f00 */
[----:B------:R1:W-:Y:S03]  /*0370*/  @!P0 STS [R7+-0x4], R0 ;  /* 0xfffffc0007008388 */ /* 0x0003e60000000800 */
[C---:B------:R-:W-:Y:S01]  /*0380*/  @!P1 LEA R3, R2.reuse, UR4, 0x2 ;  /* 0x0000000402039c11 */ /* 0x040fe2000f8e10ff */
[----:B------:R1:W-:Y:S01]  /*0390*/  @!P0 STS [R7], R13 ;  /* 0x0000000d07008388 */ /* 0x0003e20000000800 */
[----:B------:R-:W-:-:S03]  /*03a0*/  @!P1 VIADD R2, R2, 0x2 ;  /* 0x0000000202029836 */ /* 0x000fc60000000000 */
[----:B------:R1:W-:Y:S02]  /*03b0*/  @!P1 STS [R3+0x4], R6 ;  /* 0x0000040603009388 */ /* 0x0003e40000000800 */
[----:B------:R-:W-:Y:S02]  /*03c0*/  ISETP.GT.AND P0, PT, R2, -0x1, PT ;  /* 0xffffffff0200780c */ /* 0x000fe40003f04270 */
[----:B------:R1:W-:Y:S01]  /*03d0*/  @!P1 STS [R3+0x8], R5 ;  /* 0x0000080503009388 */ /* 0x0003e20000000800 */
[----:B------:R-:W-:-:S10]  /*03e0*/  MOV R4, R2 ;  /* 0x0000000200047202 */ /* 0x000fd40000000f00 */
[----:B-1----:R-:W-:Y:S05]  /*03f0*/  @P0 BRA `(.L_x_4) ;  /* 0xfffffffc002c0947 */ /* 0x002fea000383ffff */
[----:B------:R-:W-:Y:S05]  /*0400*/  EXIT ;  /* 0x000000000000794d */ /* 0x000fea0003800000 */
.L_x_5:
[----:B------:R-:W-:-:S00]  /*0410*/  BRA `(.L_x_5) ;  /* 0xfffffffc00fc7947 */ /* 0x000fc0000383ffff */
[----:B------:R-:W-:-:S00]  /*0420*/  NOP ;  /* 0x0000000000007918 */ /* 0x000fc00000000000 */
        /* <DEDUP_REMOVED lines=13> */
.L_x_6:


//--------------------- .nv.shared._Z13quicksort_gpuPiii --------------------------
	.section	.nv.shared._Z13quicksort_gpuPiii,"aw",@nobits
	.sectionflags	@""
	.align	4
.nv.shared._Z13quicksort_gpuPiii:
	.zero		5120


//--------------------- .nv.shared.reserved.0     --------------------------
	.section	.nv.shared.reserved.0,"aw",@nobits
	.weak		__nv_reservedSMEM_offset_0_alias
	.size		__nv_reservedSMEM_offset_0_alias, 0, 64
	.other		__nv_reservedSMEM_offset_0_alias,@"STO_CUDA_RESERVED_SHARED STV_DEFAULT"
__nv_reservedSMEM_offset_0_alias:
	.zero		0
	.zero		64


//--------------------- .nv.constant0._Z13quicksort_gpuPiii --------------------------
	.section	.nv.constant0._Z13quicksort_gpuPiii,"a",@progbits
	.sectionflags	@""
	.align	4
.nv.constant0._Z13quicksort_gpuPiii:
	.zero		912


//--------------------- SYMBOLS --------------------------

	.type		.nv.reservedSmem.offset0,@object
	.size		.nv.reservedSmem.offset0,0x4
	.type		.nv.reservedSmem.cap,@object
	.size		.nv.reservedSmem.cap,0x4
